	.headerflags	@"EF_CUDA_TEXMODE_UNIFIED EF_CUDA_64BIT_ADDRESS EF_CUDA_ACCELERATORS EF_CUDA_SM90 EF_CUDA_VIRTUAL_SM(EF_CUDA_SM90)"
	.elftype	@"ET_EXEC"


//--------------------- .nv.info                  --------------------------
	.section	.nv.info,"",@"SHT_CUDA_INFO"
	.align	4


	//----- nvinfo : EIATTR_REGCOUNT
	.align		4
        /*0000*/ 	.byte	0x04, 0x2f
        /*0002*/ 	.short	(.L_1 - .L_0)
	.align		4
.L_0:
        /*0004*/ 	.word	index@(triton_poi_fused_add_relu_0)
        /*0008*/ 	.word	0x00000012


	//----- nvinfo : EIATTR_MIN_STACK_SIZE
	.align		4
.L_1:
        /*000c*/ 	.byte	0x04, 0x12
        /*000e*/ 	.short	(.L_3 - .L_2)
	.align		4
.L_2:
        /*0010*/ 	.word	index@(triton_poi_fused_add_relu_0)
        /*0014*/ 	.word	0x00000000


	//----- nvinfo : EIATTR_FRAME_SIZE
	.align		4
.L_3:
        /*0018*/ 	.byte	0x04, 0x11
        /*001a*/ 	.short	(.L_5 - .L_4)
	.align		4
.L_4:
        /*001c*/ 	.word	index@(triton_poi_fused_add_relu_0)
        /*0020*/ 	.word	0x00000000


	//----- nvinfo : EIATTR_MIN_STACK_SIZE
	.align		4
.L_5:
        /*0024*/ 	.byte	0x04, 0x12
        /*0026*/ 	.short	(.L_7 - .L_6)
	.align		4
.L_6:
        /*0028*/ 	.word	index@(triton_poi_fused_add_relu_0)
        /*002c*/ 	.word	0x00000000
.L_7:


//--------------------- .nv.info.triton_poi_fused_add_relu_0 --------------------------
	.section	.nv.info.triton_poi_fused_add_relu_0,"",@"SHT_CUDA_INFO"
	.sectionflags	@""
	.align	4


	//----- nvinfo : EIATTR_CUDA_API_VERSION
	.align		4
        /*0000*/ 	.byte	0x04, 0x37
        /*0002*/ 	.short	(.L_9 - .L_8)
.L_8:
        /*0004*/ 	.word	0x0000007c


	//----- nvinfo : EIATTR_KPARAM_INFO
	.align		4
.L_9:
        /*0008*/ 	.byte	0x04, 0x17
        /*000a*/ 	.short	(.L_11 - .L_10)
.L_10:
        /*000c*/ 	.word	0x00000000
        /*0010*/ 	.short	0x0003
        /*0012*/ 	.short	0x0018
        /*0014*/ 	.byte	0x00, 0xf0, 0x11, 0x00


	//----- nvinfo : EIATTR_KPARAM_INFO
	.align		4
.L_11:
        /*0018*/ 	.byte	0x04, 0x17
        /*001a*/ 	.short	(.L_13 - .L_12)
.L_12:
        /*001c*/ 	.word	0x00000000
        /*0020*/ 	.short	0x0002
        /*0022*/ 	.short	0x0010
        /*0024*/ 	.byte	0x00, 0xf4, 0x21, 0x00


	//----- nvinfo : EIATTR_KPARAM_INFO
	.align		4
.L_13:
        /*0028*/ 	.byte	0x04, 0x17
        /*002a*/ 	.short	(.L_15 - .L_14)
.L_14:
        /*002c*/ 	.word	0x00000000
        /*0030*/ 	.short	0x0001
        /*0032*/ 	.short	0x0008
        /*0034*/ 	.byte	0x00, 0xf4, 0x21, 0x00


	//----- nvinfo : EIATTR_KPARAM_INFO
	.align		4
.L_15:
        /*0038*/ 	.byte	0x04, 0x17
        /*003a*/ 	.short	(.L_17 - .L_16)
.L_16:
        /*003c*/ 	.word	0x00000000
        /*0040*/ 	.short	0x0000
        /*0042*/ 	.short	0x0000
        /*0044*/ 	.byte	0x00, 0xf4, 0x21, 0x00


	//----- nvinfo : EIATTR_SPARSE_MMA_MASK
	.align		4
.L_17:
        /*0048*/ 	.byte	0x03, 0x50
        /*004a*/ 	.short	0x0000


	//----- nvinfo : EIATTR_MAXREG_COUNT
	.align		4
        /*004c*/ 	.byte	0x03, 0x1b
        /*004e*/ 	.short	0x00ff


	//----- nvinfo : EIATTR_EXIT_INSTR_OFFSETS
	.align		4
        /*0050*/ 	.byte	0x04, 0x1c
        /*0052*/ 	.short	(.L_19 - .L_18)


	//   ....[0]....
.L_18:
        /*0054*/ 	.word	0x00000180


	//   ....[1]....
        /*0058*/ 	.word	0x000001a0


	//----- nvinfo : EIATTR_REQNTID
	.align		4
.L_19:
        /*005c*/ 	.byte	0x04, 0x10
        /*005e*/ 	.short	(.L_21 - .L_20)
.L_20:
        /*0060*/ 	.word	0x00000020
        /*0064*/ 	.word	0x00000001
        /*0068*/ 	.word	0x00000001


	//----- nvinfo : EIATTR_CBANK_PARAM_SIZE
	.align		4
.L_21:
        /*006c*/ 	.byte	0x03, 0x19
        /*006e*/ 	.short	0x001c


	//----- nvinfo : EIATTR_PARAM_CBANK
	.align		4
        /*0070*/ 	.byte	0x04, 0x0a
        /*0072*/ 	.short	(.L_23 - .L_22)
	.align		4
.L_22:
        /*0074*/ 	.word	index@(.nv.constant0.triton_poi_fused_add_relu_0)
        /*0078*/ 	.short	0x0210
        /*007a*/ 	.short	0x001c


	//----- nvinfo : EIATTR_SW_WAR
	.align		4
.L_23:
        /*007c*/ 	.byte	0x04, 0x36
        /*007e*/ 	.short	(.L_25 - .L_24)
.L_24:
        /*0080*/ 	.word	0x00000008
.L_25:


//--------------------- .nv.callgraph             --------------------------
	.section	.nv.callgraph,"",@"SHT_CUDA_CALLGRAPH"
	.align	4
	.sectionentsize	8
	.align		4
        /*0000*/ 	.word	0x00000000
	.align		4
        /*0004*/ 	.word	0xffffffff
	.align		4
        /*0008*/ 	.word	0x00000000
	.align		4
        /*000c*/ 	.word	0xfffffffe
	.align		4
        /*0010*/ 	.word	0x00000000
	.align		4
        /*0014*/ 	.word	0xfffffffd
	.align		4
        /*0018*/ 	.word	0x00000000
	.align		4
        /*001c*/ 	.word	0xfffffffc


//--------------------- .text.triton_poi_fused_add_relu_0 --------------------------
	.section	.text.triton_poi_fused_add_relu_0,"ax",@progbits
	.align	128
        .global         triton_poi_fused_add_relu_0
        .type           triton_poi_fused_add_relu_0,@function
        .size           triton_poi_fused_add_relu_0,(.L_x_1 - triton_poi_fused_add_relu_0)
        .other          triton_poi_fused_add_relu_0,@"STO_CUDA_ENTRY STV_DEFAULT"
triton_poi_fused_add_relu_0:
.text.triton_poi_fused_add_relu_0:
[----:B------:R-:W0:Y:S02]  /*0000*/  LDC R1, c[0x0][0x28] ;  /* 0x00000a00ff017b82 */ /* 0x000e240000000800 */
[----:B------:R-:W1:Y:S01]  /*0010*/  S2R R0, SR_TID.X ;  /* 0x0000000000007919 */ /* 0x000e620000002100 */
[----:B------:R-:W2:Y:S01]  /*0020*/  LDC.64 R4, c[0x0][0x218] ;  /* 0x00008600ff047b82 */ /* 0x000ea20000000a00 */
[----:B------:R-:W-:Y:S01]  /*0030*/  CS2R R12, SRZ ;  /* 0x00000000000c7805 */ /* 0x000fe2000001ff00 */
[----:B------:R-:W-:Y:S01]  /*0040*/  ULDC.64 UR4, c[0x0][0x208] ;  /* 0x0000820000047ab9 */ /* 0x000fe20000000a00 */
[----:B------:R-:W3:Y:S05]  /*0050*/  S2R R9, SR_CTAID.X ;  /* 0x0000000000097919 */ /* 0x000eea0000002500 */
[----:B------:R-:W4:Y:S01]  /*0060*/  LDC.64 R2, c[0x0][0x210] ;  /* 0x00008400ff027b82 */ /* 0x000f220000000a00 */
[----:B------:R-:W-:-:S07]  /*0070*/  CS2R R10, SRZ ;  /* 0x00000000000a7805 */ /* 0x000fce000001ff00 */
[----:B------:R-:W5:Y:S01]  /*0080*/  LDC.64 R6, c[0x0][0x220] ;  /* 0x00008800ff067b82 */ /* 0x000f620000000a00 */
[----:B-1----:R-:W-:-:S05]  /*0090*/  IMAD.SHL.U32 R0, R0, 0x2, RZ ;  /* 0x0000000200007824 */ /* 0x002fca00078e00ff */
[----:B------:R-:W-:-:S05]  /*00a0*/  LOP3.LUT R0, R0, 0x3e, RZ, 0xc0, !PT ;  /* 0x0000003e00007812 */ /* 0x000fca00078ec0ff */
[----:B---3--:R-:W-:-:S04]  /*00b0*/  IMAD R9, R9, 0x40, R0 ;  /* 0x0000004009097824 */ /* 0x008fc800078e0200 */
[C---:B--2---:R-:W-:Y:S01]  /*00c0*/  IMAD.WIDE R4, R9.reuse, 0x4, R4 ;  /* 0x0000000409047825 */ /* 0x044fe200078e0204 */
[----:B------:R-:W-:-:S03]  /*00d0*/  ISETP.GE.AND P2, PT, R9, 0x40, PT ;  /* 0x000000400900780c */ /* 0x000fc60003f46270 */
[----:B----4-:R-:W-:-:S10]  /*00e0*/  IMAD.WIDE R2, R9, 0x4, R2 ;  /* 0x0000000409027825 */ /* 0x010fd400078e0202 */
[----:B------:R-:W2:Y:S04]  /*00f0*/  @!P2 LDG.E.64 R12, desc[UR4][R4.64] ;  /* 0x00000004040ca981 */ /* 0x000ea8000c1e1b00 */
[----:B------:R-:W3:Y:S01]  /*0100*/  @!P2 LDG.E.64 R10, desc[UR4][R2.64] ;  /* 0x00000004020aa981 */ /* 0x000ee2000c1e1b00 */
[----:B-----5:R-:W-:Y:S01]  /*0110*/  IMAD.WIDE R6, R9, 0x4, R6 ;  /* 0x0000000409067825 */ /* 0x020fe200078e0206 */
[C---:B--2---:R-:W-:Y:S02]  /*0120*/  FSETP.GEU.AND P0, PT, R12.reuse, RZ, PT ;  /* 0x000000ff0c00720b */ /* 0x044fe40003f0e000 */
[----:B------:R-:W-:Y:S02]  /*0130*/  FSETP.GEU.AND P1, PT, R13, RZ, PT ;  /* 0x000000ff0d00720b */ /* 0x000fe40003f2e000 */
[----:B------:R-:W-:-:S02]  /*0140*/  FSEL R15, R12, RZ, P0 ;  /* 0x000000ff0c0f7208 */ /* 0x000fc40000000000 */
[----:B------:R-:W-:-:S03]  /*0150*/  FSEL R0, R13, RZ, P1 ;  /* 0x000000ff0d007208 */ /* 0x000fc60000800000 */
[----:B---3--:R-:W-:Y:S02]  /*0160*/  FADD R10, R15, R10 ;  /* 0x0000000a0f0a7221 */ /* 0x008fe40000000000 */
[----:B------:R-:W-:Y:S01]  /*0170*/  FADD R11, R0, R11 ;  /* 0x0000000b000b7221 */ /* 0x000fe20000000000 */
[----:B------:R-:W-:Y:S06]  /*0180*/  @P2 EXIT ;  /* 0x000000000000294d */ /* 0x000fec0003800000 */
[----:B------:R-:W-:Y:S01]  /*0190*/  STG.E.64 desc[UR4][R6.64], R10 ;  /* 0x0000000a06007986 */ /* 0x000fe2000c101b04 */
[----:B------:R-:W-:Y:S05]  /*01a0*/  EXIT ;  /* 0x000000000000794d */ /* 0x000fea0003800000 */
.L_x_0:
[----:B------:R-:W-:-:S00]  /*01b0*/  BRA `(.L_x_0) ;  /* 0xfffffffc00fc7947 */ /* 0x000fc0000383ffff */
[----:B------:R-:W-:-:S00]  /*01c0*/  NOP ;  /* 0x0000000000007918 */ /* 0x000fc00000000000 */
        /* <DEDUP_REMOVED lines=11> */
.L_x_1:


//--------------------- .nv.constant0.triton_poi_fused_add_relu_0 --------------------------
	.section	.nv.constant0.triton_poi_fused_add_relu_0,"a",@progbits
	.sectionflags	@""
	.align	4
.nv.constant0.triton_poi_fused_add_relu_0:
	.zero		556
